//
// Generated by NVIDIA NVVM Compiler
//
// Compiler Build ID: CL-36424714
// Cuda compilation tools, release 13.0, V13.0.88
// Based on NVVM 20.0.0
//

.version 9.0
.target sm_100
.address_size 64

	// .globl	_Z15sumMatrixKernelPfS_S_ii

.visible .entry _Z15sumMatrixKernelPfS_S_ii(
	.param .u64 .ptr .align 1 _Z15sumMatrixKernelPfS_S_ii_param_0,
	.param .u64 .ptr .align 1 _Z15sumMatrixKernelPfS_S_ii_param_1,
	.param .u64 .ptr .align 1 _Z15sumMatrixKernelPfS_S_ii_param_2,
	.param .u32 _Z15sumMatrixKernelPfS_S_ii_param_3,
	.param .u32 _Z15sumMatrixKernelPfS_S_ii_param_4
)
{
	.reg .pred 	%p<4>;
	.reg .b32 	%r<12>;
	.reg .b32 	%f<4>;
	.reg .b64 	%rd<11>;

	ld.param.u64 	%rd1, [_Z15sumMatrixKernelPfS_S_ii_param_0];
	ld.param.u64 	%rd2, [_Z15sumMatrixKernelPfS_S_ii_param_1];
	ld.param.u64 	%rd3, [_Z15sumMatrixKernelPfS_S_ii_param_2];
	ld.param.u32 	%r4, [_Z15sumMatrixKernelPfS_S_ii_param_3];
	ld.param.u32 	%r3, [_Z15sumMatrixKernelPfS_S_ii_param_4];
	mov.u32 	%r5, %ctaid.y;
	mov.u32 	%r6, %ntid.y;
	mov.u32 	%r7, %tid.y;
	mad.lo.s32 	%r1, %r5, %r6, %r7;
	mov.u32 	%r8, %ctaid.x;
	mov.u32 	%r9, %ntid.x;
	mov.u32 	%r10, %tid.x;
	mad.lo.s32 	%r2, %r8, %r9, %r10;
	setp.ge.s32 	%p1, %r1, %r4;
	setp.ge.s32 	%p2, %r2, %r3;
	or.pred  	%p3, %p1, %p2;
	@%p3 bra 	$L__BB0_2;
	cvta.to.global.u64 	%rd4, %rd1;
	cvta.to.global.u64 	%rd5, %rd2;
	cvta.to.global.u64 	%rd6, %rd3;
	mad.lo.s32 	%r11, %r3, %r1, %r2;
	mul.wide.s32 	%rd7, %r11, 4;
	add.s64 	%rd8, %rd4, %rd7;
	ld.global.f32 	%f1, [%rd8];
	add.s64 	%rd9, %rd5, %rd7;
	ld.global.f32 	%f2, [%rd9];
	add.f32 	%f3, %f1, %f2;
	add.s64 	%rd10, %rd6, %rd7;
	st.global.f32 	[%rd10], %f3;
$L__BB0_2:
	ret;

}


// ===== COMPILED SASS (sm_100) =====

	.target	sm_100

	.elftype	@"ET_EXEC"


//--------------------- .note.nv.tkinfo           --------------------------
	.section	.note.nv.tkinfo,"",@"SHT_NOTE"
	.sectionflags	@"SHF_NOTE_NV_TKINFO"
	.tkinfo
        /*0018*/ 	.word	0x00000002
        /*0030*/ 	.string	""
        /*0030*/ 	.string	"ptxas"
        /*0030*/ 	.string	"Cuda compilation tools, release 13.0, V13.0.88"
        /*0030*/ 	.string	"Build cuda_13.0.r13.0/compiler.36424714_0"
        /*0030*/ 	.string	"-arch sm_100 -m 64 "



//--------------------- .note.nv.cuinfo           --------------------------
	.section	.note.nv.cuinfo,"",@"SHT_NOTE"
	.sectionflags	@"SHF_NOTE_NV_CUINFO"
        /*0018*/ 	.short	0x0002
        /*001a*/ 	.short	0x0064
        /*001c*/ 	.short	0x0082
	.zero		2


//--------------------- .nv.info                  --------------------------
	.section	.nv.info,"",@"SHT_CUDA_INFO"
	.align	4


	//----- nvinfo : EIATTR_REGCOUNT
	.align		4
        /*0000*/ 	.byte	0x04, 0x2f
        /*0002*/ 	.short	(.L_1 - .L_0)
	.align		4
.L_0:
        /*0004*/ 	.word	index@(_Z15sumMatrixKernelPfS_S_ii)
        /*0008*/ 	.word	0x0000000c


	//----- nvinfo : EIATTR_FRAME_SIZE
	.align		4
.L_1:
        /*000c*/ 	.byte	0x04, 0x11
        /*000e*/ 	.short	(.L_3 - .L_2)
	.align		4
.L_2:
        /*0010*/ 	.word	index@(_Z15sumMatrixKernelPfS_S_ii)
        /*0014*/ 	.word	0x00000000


	//----- nvinfo : EIATTR_MIN_STACK_SIZE
	.align		4
.L_3:
        /*0018*/ 	.byte	0x04, 0x12
        /*001a*/ 	.short	(.L_5 - .L_4)
	.align		4
.L_4:
        /*001c*/ 	.word	index@(_Z15sumMatrixKernelPfS_S_ii)
        /*0020*/ 	.word	0x00000000
.L_5:


//--------------------- .nv.compat                --------------------------
	.section	.nv.compat,"",@"SHT_CUDA_COMPAT_INFO"
	.align	4
        /*0000*/ 	.byte	0x02, 0x09, 0x00, 0x00, 0x02, 0x02, 0x01, 0x00, 0x02, 0x05, 0x05, 0x00, 0x03, 0x07, 0x01, 0x01
        /*0010*/ 	.byte	0x02, 0x03, 0x00, 0x00, 0x02, 0x06, 0x01, 0x00, 0x04, 0x0b, 0x08, 0x00, 0x09, 0x00, 0x00, 0x00
        /*0020*/ 	.byte	0x00, 0x00, 0x00, 0x00


//--------------------- .nv.info._Z15sumMatrixKernelPfS_S_ii --------------------------
	.section	.nv.info._Z15sumMatrixKernelPfS_S_ii,"",@"SHT_CUDA_INFO"
	.sectionflags	@""
	.align	4


	//----- nvinfo : EIATTR_CUDA_API_VERSION
	.align		4
        /*0000*/ 	.byte	0x04, 0x37
        /*0002*/ 	.short	(.L_7 - .L_6)
.L_6:
        /*0004*/ 	.word	0x00000082


	//----- nvinfo : EIATTR_KPARAM_INFO
	.align		4
.L_7:
        /*0008*/ 	.byte	0x04, 0x17
        /*000a*/ 	.short	(.L_9 - .L_8)
.L_8:
        /*000c*/ 	.word	0x00000000
        /*0010*/ 	.short	0x0004
        /*0012*/ 	.short	0x001c
        /*0014*/ 	.byte	0x00, 0xf0, 0x11, 0x00


	//----- nvinfo : EIATTR_KPARAM_INFO
	.align		4
.L_9:
        /*0018*/ 	.byte	0x04, 0x17
        /*001a*/ 	.short	(.L_11 - .L_10)
.L_10:
        /*001c*/ 	.word	0x00000000
        /*0020*/ 	.short	0x0003
        /*0022*/ 	.short	0x0018
        /*0024*/ 	.byte	0x00, 0xf0, 0x11, 0x00


	//----- nvinfo : EIATTR_KPARAM_INFO
	.align		4
.L_11:
        /*0028*/ 	.byte	0x04, 0x17
        /*002a*/ 	.short	(.L_13 - .L_12)
.L_12:
        /*002c*/ 	.word	0x00000000
        /*0030*/ 	.short	0x0002
        /*0032*/ 	.short	0x0010
        /*0034*/ 	.byte	0x00, 0xf5, 0x21, 0x00


	//----- nvinfo : EIATTR_KPARAM_INFO
	.align		4
.L_13:
        /*0038*/ 	.byte	0x04, 0x17
        /*003a*/ 	.short	(.L_15 - .L_14)
.L_14:
        /*003c*/ 	.word	0x00000000
        /*0040*/ 	.short	0x0001
        /*0042*/ 	.short	0x0008
        /*0044*/ 	.byte	0x00, 0xf5, 0x21, 0x00


	//----- nvinfo : EIATTR_KPARAM_INFO
	.align		4
.L_15:
        /*0048*/ 	.byte	0x04, 0x17
        /*004a*/ 	.short	(.L_17 - .L_16)
.L_16:
        /*004c*/ 	.word	0x00000000
        /*0050*/ 	.short	0x0000
        /*0052*/ 	.short	0x0000
        /*0054*/ 	.byte	0x00, 0xf5, 0x21, 0x00


	//----- nvinfo : EIATTR_SPARSE_MMA_MASK
	.align		4
.L_17:
        /*0058*/ 	.byte	0x03, 0x50
        /*005a*/ 	.short	0x0000


	//----- nvinfo : EIATTR_MAXREG_COUNT
	.align		4
        /*005c*/ 	.byte	0x03, 0x1b
        /*005e*/ 	.short	0x00ff


	//----- nvinfo : EIATTR_MERCURY_ISA_VERSION
	.align		4
        /*0060*/ 	.byte	0x03, 0x5f
        /*0062*/ 	.short	0x0101


	//----- nvinfo : EIATTR_VRC_CTA_INIT_COUNT
	.align		4
        /*0064*/ 	.byte	0x02, 0x4a
	.zero		1
	.zero		1


	//----- nvinfo : EIATTR_EXIT_INSTR_OFFSETS
	.align		4
        /*0068*/ 	.byte	0x04, 0x1c
        /*006a*/ 	.short	(.L_19 - .L_18)


	//   ....[0]....
.L_18:
        /*006c*/ 	.word	0x000000c0


	//   ....[1]....
        /*0070*/ 	.word	0x00000190


	//----- nvinfo : EIATTR_CBANK_PARAM_SIZE
	.align		4
.L_19:
        /*0074*/ 	.byte	0x03, 0x19
        /*0076*/ 	.short	0x0020


	//----- nvinfo : EIATTR_PARAM_CBANK
	.align		4
        /*0078*/ 	.byte	0x04, 0x0a
        /*007a*/ 	.short	(.L_21 - .L_20)
	.align		4
.L_20:
        /*007c*/ 	.word	index@(.nv.constant0._Z15sumMatrixKernelPfS_S_ii)
        /*0080*/ 	.short	0x0380
        /*0082*/ 	.short	0x0020


	//----- nvinfo : EIATTR_SW_WAR
	.align		4
.L_21:
        /*0084*/ 	.byte	0x04, 0x36
        /*0086*/ 	.short	(.L_23 - .L_22)
.L_22:
        /*0088*/ 	.word	0x00000008
.L_23:


//--------------------- .nv.callgraph             --------------------------
	.section	.nv.callgraph,"",@"SHT_CUDA_CALLGRAPH"
	.align	4
	.sectionentsize	8
	.align		4
        /*0000*/ 	.word	0x00000000
	.align		4
        /*0004*/ 	.word	0xffffffff
	.align		4
        /*0008*/ 	.word	0x00000000
	.align		4
        /*000c*/ 	.word	0xfffffffe
	.align		4
        /*0010*/ 	.word	0x00000000
	.align		4
        /*0014*/ 	.word	0xfffffffd
	.align		4
        /*0018*/ 	.word	0x00000000
	.align		4
        /*001c*/ 	.word	0xfffffffc


//--------------------- .text._Z15sumMatrixKernelPfS_S_ii --------------------------
	.section	.text._Z15sumMatrixKernelPfS_S_ii,"ax",@progbits
	.align	128
        .global         _Z15sumMatrixKernelPfS_S_ii
        .type           _Z15sumMatrixKernelPfS_S_ii,@function
        .size           _Z15sumMatrixKernelPfS_S_ii,(.L_x_1 - _Z15sumMatrixKernelPfS_S_ii)
        .other          _Z15sumMatrixKernelPfS_S_ii,@"STO_CUDA_ENTRY STV_DEFAULT"
_Z15sumMatrixKernelPfS_S_ii:
.text._Z15sumMatrixKernelPfS_S_ii:
[----:B------:R-:W-:Y:S01]  /*0000*/  LDC R1, c[0x0][0x37c] ;  /* 0x0000df00ff017b82 */ /* 0x000fe20000000800 */
[----:B------:R-:W0:Y:S07]  /*0010*/  S2R R2, SR_TID.X ;  /* 0x0000000000027919 */ /* 0x000e2e0000002100 */
[----:B------:R-:W1:Y:S01]  /*0020*/  LDC R0, c[0x0][0x364] ;  /* 0x0000d900ff007b82 */ /* 0x000e620000000800 */
[----:B------:R-:W2:Y:S01]  /*0030*/  LDCU.64 UR6, c[0x0][0x398] ;  /* 0x00007300ff0677ac */ /* 0x000ea20008000a00 */
[----:B------:R-:W1:Y:S06]  /*0040*/  S2R R3, SR_TID.Y ;  /* 0x0000000000037919 */ /* 0x000e6c0000002200 */
[----:B------:R-:W0:Y:S08]  /*0050*/  S2UR UR5, SR_CTAID.X ;  /* 0x00000000000579c3 */ /* 0x000e300000002500 */
[----:B------:R-:W0:Y:S08]  /*0060*/  LDC R7, c[0x0][0x360] ;  /* 0x0000d800ff077b82 */ /* 0x000e300000000800 */
[----:B------:R-:W1:Y:S01]  /*0070*/  S2UR UR4, SR_CTAID.Y ;  /* 0x00000000000479c3 */ /* 0x000e620000002600 */
[----:B0-----:R-:W-:-:S05]  /*0080*/  IMAD R7, R7, UR5, R2 ;  /* 0x0000000507077c24 */ /* 0x001fca000f8e0202 */
[----:B--2---:R-:W-:Y:S01]  /*0090*/  ISETP.GE.AND P0, PT, R7, UR7, PT ;  /* 0x0000000707007c0c */ /* 0x004fe2000bf06270 */
[----:B-1----:R-:W-:-:S05]  /*00a0*/  IMAD R0, R0, UR4, R3 ;  /* 0x0000000400007c24 */ /* 0x002fca000f8e0203 */
[----:B------:R-:W-:-:S13]  /*00b0*/  ISETP.GE.OR P0, PT, R0, UR6, P0 ;  /* 0x0000000600007c0c */ /* 0x000fda0008706670 */
[----:B------:R-:W-:Y:S05]  /*00c0*/  @P0 EXIT ;  /* 0x000000000000094d */ /* 0x000fea0003800000 */
[----:B------:R-:W0:Y:S01]  /*00d0*/  LDC.64 R2, c[0x0][0x380] ;  /* 0x0000e000ff027b82 */ /* 0x000e220000000a00 */
[----:B------:R-:W1:Y:S01]  /*00e0*/  LDCU.64 UR4, c[0x0][0x358] ;  /* 0x00006b00ff0477ac */ /* 0x000e620008000a00 */
[----:B------:R-:W-:-:S06]  /*00f0*/  IMAD R9, R0, UR7, R7 ;  /* 0x0000000700097c24 */ /* 0x000fcc000f8e0207 */
[----:B------:R-:W2:Y:S08]  /*0100*/  LDC.64 R4, c[0x0][0x388] ;  /* 0x0000e200ff047b82 */ /* 0x000eb00000000a00 */
[----:B------:R-:W3:Y:S01]  /*0110*/  LDC.64 R6, c[0x0][0x390] ;  /* 0x0000e400ff067b82 */ /* 0x000ee20000000a00 */
[----:B0-----:R-:W-:-:S06]  /*0120*/  IMAD.WIDE R2, R9, 0x4, R2 ;  /* 0x0000000409027825 */ /* 0x001fcc00078e0202 */
[----:B-1----:R-:W4:Y:S01]  /*0130*/  LDG.E R2, desc[UR4][R2.64] ;  /* 0x0000000402027981 */ /* 0x002f22000c1e1900 */
[----:B--2---:R-:W-:-:S06]  /*0140*/  IMAD.WIDE R4, R9, 0x4, R4 ;  /* 0x0000000409047825 */ /* 0x004fcc00078e0204 */
[----:B------:R-:W4:Y:S01]  /*0150*/  LDG.E R5, desc[UR4][R4.64] ;  /* 0x0000000404057981 */ /* 0x000f22000c1e1900 */
[----:B---3--:R-:W-:-:S04]  /*0160*/  IMAD.WIDE R6, R9, 0x4, R6 ;  /* 0x0000000409067825 */ /* 0x008fc800078e0206 */
[----:B----4-:R-:W-:-:S05]  /*0170*/  FADD R9, R2, R5 ;  /* 0x0000000502097221 */ /* 0x010fca0000000000 */
[----:B------:R-:W-:Y:S01]  /*0180*/  STG.E desc[UR4][R6.64], R9 ;  /* 0x0000000906007986 */ /* 0x000fe2000c101904 */
[----:B------:R-:W-:Y:S05]  /*0190*/  EXIT ;  /* 0x000000000000794d */ /* 0x000fea0003800000 */
.L_x_0:
[----:B------:R-:W-:-:S00]  /*01a0*/  BRA `(.L_x_0) ;  /* 0xfffffffc00fc7947 */ /* 0x000fc0000383ffff */
[----:B------:R-:W-:-:S00]  /*01b0*/  NOP ;  /* 0x0000000000007918 */ /* 0x000fc00000000000 */
        /* <DEDUP_REMOVED lines=12> */
.L_x_1:


//--------------------- .nv.shared.reserved.0     --------------------------
	.section	.nv.shared.reserved.0,"aw",@nobits
	.weak		__nv_reservedSMEM_offset_0_alias
	.size		__nv_reservedSMEM_offset_0_alias, 0, 64
	.other		__nv_reservedSMEM_offset_0_alias,@"STO_CUDA_RESERVED_SHARED STV_DEFAULT"
__nv_reservedSMEM_offset_0_alias:
	.zero		0
	.zero		64


//--------------------- .nv.constant0._Z15sumMatrixKernelPfS_S_ii --------------------------
	.section	.nv.constant0._Z15sumMatrixKernelPfS_S_ii,"a",@progbits
	.sectionflags	@""
	.align	4
.nv.constant0._Z15sumMatrixKernelPfS_S_ii:
	.zero		928


//--------------------- SYMBOLS --------------------------

	.type		.nv.reservedSmem.offset0,@object
	.size		.nv.reservedSmem.offset0,0x4
